//
// Generated by NVIDIA NVVM Compiler
//
// Compiler Build ID: CL-36424714
// Cuda compilation tools, release 13.0, V13.0.88
// Based on NVVM 20.0.0
//

.version 9.0
.target sm_100
.address_size 64

	// .globl	_Z7reshetoPyy
.extern .shared .align 16 .b8 sharedSum[];

.visible .entry _Z7reshetoPyy(
	.param .u64 .ptr .align 1 _Z7reshetoPyy_param_0,
	.param .u64 _Z7reshetoPyy_param_1
)
{
	.reg .pred 	%p<7>;
	.reg .b32 	%r<8>;
	.reg .b64 	%rd<28>;

	ld.param.u64 	%rd13, [_Z7reshetoPyy_param_0];
	ld.param.u64 	%rd14, [_Z7reshetoPyy_param_1];
	cvta.to.global.u64 	%rd1, %rd13;
	mov.u32 	%r2, %tid.x;
	mov.u32 	%r3, %ctaid.x;
	mov.u32 	%r4, %ntid.x;
	mad.lo.s32 	%r5, %r3, %r4, %r2;
	cvt.s64.s32 	%rd2, %r5;
	add.s64 	%rd3, %rd14, 1;
	setp.le.u64 	%p1, %rd3, %rd2;
	@%p1 bra 	$L__BB0_8;
	shl.b64 	%rd15, %rd2, 3;
	add.s64 	%rd16, %rd1, %rd15;
	st.global.u64 	[%rd16], %rd2;
	setp.lt.u64 	%p2, %rd3, 3;
	@%p2 bra 	$L__BB0_8;
	mov.b64 	%rd25, 2;
$L__BB0_3:
	cvt.u32.u64 	%r1, %rd25;
	shl.b64 	%rd18, %rd25, 3;
	add.s64 	%rd19, %rd1, %rd18;
	ld.global.u64 	%rd20, [%rd19];
	setp.eq.s64 	%p3, %rd20, 0;
	@%p3 bra 	$L__BB0_7;
	mul.lo.s32 	%r6, %r1, %r1;
	cvt.u64.u32 	%rd27, %r6;
	setp.le.u64 	%p4, %rd3, %rd27;
	@%p4 bra 	$L__BB0_7;
	mad.lo.s32 	%r7, %r1, %r1, %r1;
	cvt.u64.u32 	%rd21, %r7;
	cvt.u64.u32 	%rd6, %r1;
	sub.s64 	%rd26, %rd21, %rd6;
$L__BB0_6:
	shl.b64 	%rd22, %rd27, 3;
	add.s64 	%rd23, %rd1, %rd22;
	mov.b64 	%rd24, 0;
	st.global.u64 	[%rd23], %rd24;
	add.s64 	%rd26, %rd26, %rd6;
	and.b64  	%rd27, %rd26, 4294967295;
	setp.gt.u64 	%p5, %rd3, %rd26;
	@%p5 bra 	$L__BB0_6;
$L__BB0_7:
	add.s64 	%rd25, %rd25, 1;
	setp.gt.u64 	%p6, %rd3, %rd25;
	@%p6 bra 	$L__BB0_3;
$L__BB0_8:
	ret;

}
	// .globl	_Z8sumArrayPyS_i
.visible .entry _Z8sumArrayPyS_i(
	.param .u64 .ptr .align 1 _Z8sumArrayPyS_i_param_0,
	.param .u64 .ptr .align 1 _Z8sumArrayPyS_i_param_1,
	.param .u32 _Z8sumArrayPyS_i_param_2
)
{
	.reg .pred 	%p<6>;
	.reg .b32 	%r<14>;
	.reg .b64 	%rd<14>;

	ld.param.u64 	%rd1, [_Z8sumArrayPyS_i_param_0];
	ld.param.u64 	%rd2, [_Z8sumArrayPyS_i_param_1];
	ld.param.u32 	%r7, [_Z8sumArrayPyS_i_param_2];
	mov.u32 	%r1, %tid.x;
	mov.u32 	%r8, %ctaid.x;
	mov.u32 	%r13, %ntid.x;
	mad.lo.s32 	%r3, %r8, %r13, %r1;
	setp.ge.s32 	%p1, %r3, %r7;
	shl.b32 	%r9, %r1, 3;
	mov.u32 	%r10, sharedSum;
	add.s32 	%r4, %r10, %r9;
	@%p1 bra 	$L__BB1_2;
	cvta.to.global.u64 	%rd4, %rd1;
	mul.wide.s32 	%rd5, %r3, 8;
	add.s64 	%rd6, %rd4, %rd5;
	ld.global.u64 	%rd7, [%rd6];
	st.shared.u64 	[%r4], %rd7;
	bra.uni 	$L__BB1_3;
$L__BB1_2:
	mov.b64 	%rd3, 0;
	st.shared.u64 	[%r4], %rd3;
$L__BB1_3:
	bar.sync 	0;
	setp.lt.u32 	%p2, %r13, 2;
	@%p2 bra 	$L__BB1_7;
$L__BB1_4:
	shr.u32 	%r6, %r13, 1;
	setp.ge.u32 	%p3, %r1, %r6;
	@%p3 bra 	$L__BB1_6;
	shl.b32 	%r11, %r6, 3;
	add.s32 	%r12, %r4, %r11;
	ld.shared.u64 	%rd8, [%r12];
	ld.shared.u64 	%rd9, [%r4];
	add.s64 	%rd10, %rd9, %rd8;
	st.shared.u64 	[%r4], %rd10;
$L__BB1_6:
	bar.sync 	0;
	setp.gt.u32 	%p4, %r13, 3;
	mov.u32 	%r13, %r6;
	@%p4 bra 	$L__BB1_4;
$L__BB1_7:
	setp.ne.s32 	%p5, %r1, 0;
	@%p5 bra 	$L__BB1_9;
	ld.shared.u64 	%rd11, [sharedSum];
	cvta.to.global.u64 	%rd12, %rd2;
	atom.global.add.u64 	%rd13, [%rd12], %rd11;
$L__BB1_9:
	ret;

}


// ===== COMPILED SASS (sm_100) =====

	.target	sm_100

	.elftype	@"ET_EXEC"


//--------------------- .note.nv.tkinfo           --------------------------
	.section	.note.nv.tkinfo,"",@"SHT_NOTE"
	.sectionflags	@"SHF_NOTE_NV_TKINFO"
	.tkinfo
        /*0018*/ 	.word	0x00000002
        /*0030*/ 	.string	""
        /*0030*/ 	.string	"ptxas"
        /*0030*/ 	.string	"Cuda compilation tools, release 13.0, V13.0.88"
        /*0030*/ 	.string	"Build cuda_13.0.r13.0/compiler.36424714_0"
        /*0030*/ 	.string	"-arch sm_100 -m 64 "



//--------------------- .note.nv.cuinfo           --------------------------
	.section	.note.nv.cuinfo,"",@"SHT_NOTE"
	.sectionflags	@"SHF_NOTE_NV_CUINFO"
        /*0018*/ 	.short	0x0002
        /*001a*/ 	.short	0x0064
        /*001c*/ 	.short	0x0082
	.zero		2


//--------------------- .nv.info                  --------------------------
	.section	.nv.info,"",@"SHT_CUDA_INFO"
	.align	4


	//----- nvinfo : EIATTR_REGCOUNT
	.align		4
        /*0000*/ 	.byte	0x04, 0x2f
        /*0002*/ 	.short	(.L_1 - .L_0)
	.align		4
.L_0:
        /*0004*/ 	.word	index@(_Z7reshetoPyy)
        /*0008*/ 	.word	0x0000000c


	//----- nvinfo : EIATTR_FRAME_SIZE
	.align		4
.L_1:
        /*000c*/ 	.byte	0x04, 0x11
        /*000e*/ 	.short	(.L_3 - .L_2)
	.align		4
.L_2:
        /*0010*/ 	.word	index@(_Z7reshetoPyy)
        /*0014*/ 	.word	0x00000000


	//----- nvinfo : EIATTR_REGCOUNT
	.align		4
.L_3:
        /*0018*/ 	.byte	0x04, 0x2f
        /*001a*/ 	.short	(.L_5 - .L_4)
	.align		4
.L_4:
        /*001c*/ 	.word	index@(_Z8sumArrayPyS_i)
        /*0020*/ 	.word	0x0000000c


	//----- nvinfo : EIATTR_FRAME_SIZE
	.align		4
.L_5:
        /*0024*/ 	.byte	0x04, 0x11
        /*0026*/ 	.short	(.L_7 - .L_6)
	.align		4
.L_6:
        /*0028*/ 	.word	index@(_Z8sumArrayPyS_i)
        /*002c*/ 	.word	0x00000000


	//----- nvinfo : EIATTR_MIN_STACK_SIZE
	.align		4
.L_7:
        /*0030*/ 	.byte	0x04, 0x12
        /*0032*/ 	.short	(.L_9 - .L_8)
	.align		4
.L_8:
        /*0034*/ 	.word	index@(_Z8sumArrayPyS_i)
        /*0038*/ 	.word	0x00000000


	//----- nvinfo : EIATTR_MIN_STACK_SIZE
	.align		4
.L_9:
        /*003c*/ 	.byte	0x04, 0x12
        /*003e*/ 	.short	(.L_11 - .L_10)
	.align		4
.L_10:
        /*0040*/ 	.word	index@(_Z7reshetoPyy)
        /*0044*/ 	.word	0x00000000
.L_11:


//--------------------- .nv.compat                --------------------------
	.section	.nv.compat,"",@"SHT_CUDA_COMPAT_INFO"
	.align	4
        /*0000*/ 	.byte	0x02, 0x09, 0x00, 0x00, 0x02, 0x02, 0x01, 0x00, 0x02, 0x05, 0x05, 0x00, 0x03, 0x07, 0x01, 0x01
        /*0010*/ 	.byte	0x02, 0x03, 0x00, 0x00, 0x02, 0x06, 0x01, 0x00, 0x04, 0x0b, 0x08, 0x00, 0x09, 0x00, 0x00, 0x00
        /*0020*/ 	.byte	0x00, 0x00, 0x00, 0x00


//--------------------- .nv.info._Z8sumArrayPyS_i --------------------------
	.section	.nv.info._Z8sumArrayPyS_i,"",@"SHT_CUDA_INFO"
	.sectionflags	@""
	.align	4


	//----- nvinfo : EIATTR_CUDA_API_VERSION
	.align		4
        /*0000*/ 	.byte	0x04, 0x37
        /*0002*/ 	.short	(.L_13 - .L_12)
.L_12:
        /*0004*/ 	.word	0x00000082


	//----- nvinfo : EIATTR_KPARAM_INFO
	.align		4
.L_13:
        /*0008*/ 	.byte	0x04, 0x17
        /*000a*/ 	.short	(.L_15 - .L_14)
.L_14:
        /*000c*/ 	.word	0x00000000
        /*0010*/ 	.short	0x0002
        /*0012*/ 	.short	0x0010
        /*0014*/ 	.byte	0x00, 0xf0, 0x11, 0x00


	//----- nvinfo : EIATTR_KPARAM_INFO
	.align		4
.L_15:
        /*0018*/ 	.byte	0x04, 0x17
        /*001a*/ 	.short	(.L_17 - .L_16)
.L_16:
        /*001c*/ 	.word	0x00000000
        /*0020*/ 	.short	0x0001
        /*0022*/ 	.short	0x0008
        /*0024*/ 	.byte	0x00, 0xf5, 0x21, 0x00


	//----- nvinfo : EIATTR_KPARAM_INFO
	.align		4
.L_17:
        /*0028*/ 	.byte	0x04, 0x17
        /*002a*/ 	.short	(.L_19 - .L_18)
.L_18:
        /*002c*/ 	.word	0x00000000
        /*0030*/ 	.short	0x0000
        /*0032*/ 	.short	0x0000
        /*0034*/ 	.byte	0x00, 0xf5, 0x21, 0x00


	//----- nvinfo : EIATTR_SPARSE_MMA_MASK
	.align		4
.L_19:
        /*0038*/ 	.byte	0x03, 0x50
        /*003a*/ 	.short	0x0000


	//----- nvinfo : EIATTR_MAXREG_COUNT
	.align		4
        /*003c*/ 	.byte	0x03, 0x1b
        /*003e*/ 	.short	0x00ff


	//----- nvinfo : EIATTR_NUM_BARRIERS
	.align		4
        /*0040*/ 	.byte	0x02, 0x4c
        /*0042*/ 	.byte	0x01
	.zero		1


	//----- nvinfo : EIATTR_MERCURY_ISA_VERSION
	.align		4
        /*0044*/ 	.byte	0x03, 0x5f
        /*0046*/ 	.short	0x0101


	//----- nvinfo : EIATTR_VRC_CTA_INIT_COUNT
	.align		4
        /*0048*/ 	.byte	0x02, 0x4a
	.zero		1
	.zero		1


	//----- nvinfo : EIATTR_EXIT_INSTR_OFFSETS
	.align		4
        /*004c*/ 	.byte	0x04, 0x1c
        /*004e*/ 	.short	(.L_21 - .L_20)


	//   ....[0]....
.L_20:
        /*0050*/ 	.word	0x00000210


	//   ....[1]....
        /*0054*/ 	.word	0x00000280


	//----- nvinfo : EIATTR_CBANK_PARAM_SIZE
	.align		4
.L_21:
        /*0058*/ 	.byte	0x03, 0x19
        /*005a*/ 	.short	0x0014


	//----- nvinfo : EIATTR_PARAM_CBANK
	.align		4
        /*005c*/ 	.byte	0x04, 0x0a
        /*005e*/ 	.short	(.L_23 - .L_22)
	.align		4
.L_22:
        /*0060*/ 	.word	index@(.nv.constant0._Z8sumArrayPyS_i)
        /*0064*/ 	.short	0x0380
        /*0066*/ 	.short	0x0014


	//----- nvinfo : EIATTR_SW_WAR
	.align		4
.L_23:
        /*0068*/ 	.byte	0x04, 0x36
        /*006a*/ 	.short	(.L_25 - .L_24)
.L_24:
        /*006c*/ 	.word	0x00000008
.L_25:


//--------------------- .nv.info._Z7reshetoPyy    --------------------------
	.section	.nv.info._Z7reshetoPyy,"",@"SHT_CUDA_INFO"
	.sectionflags	@""
	.align	4


	//----- nvinfo : EIATTR_CUDA_API_VERSION
	.align		4
        /*0000*/ 	.byte	0x04, 0x37
        /*0002*/ 	.short	(.L_27 - .L_26)
.L_26:
        /*0004*/ 	.word	0x00000082


	//----- nvinfo : EIATTR_KPARAM_INFO
	.align		4
.L_27:
        /*0008*/ 	.byte	0x04, 0x17
        /*000a*/ 	.short	(.L_29 - .L_28)
.L_28:
        /*000c*/ 	.word	0x00000000
        /*0010*/ 	.short	0x0001
        /*0012*/ 	.short	0x0008
        /*0014*/ 	.byte	0x00, 0xf0, 0x21, 0x00


	//----- nvinfo : EIATTR_KPARAM_INFO
	.align		4
.L_29:
        /*0018*/ 	.byte	0x04, 0x17
        /*001a*/ 	.short	(.L_31 - .L_30)
.L_30:
        /*001c*/ 	.word	0x00000000
        /*0020*/ 	.short	0x0000
        /*0022*/ 	.short	0x0000
        /*0024*/ 	.byte	0x00, 0xf5, 0x21, 0x00


	//----- nvinfo : EIATTR_SPARSE_MMA_MASK
	.align		4
.L_31:
        /*0028*/ 	.byte	0x03, 0x50
        /*002a*/ 	.short	0x0000


	//----- nvinfo : EIATTR_MAXREG_COUNT
	.align		4
        /*002c*/ 	.byte	0x03, 0x1b
        /*002e*/ 	.short	0x00ff


	//----- nvinfo : EIATTR_MERCURY_ISA_VERSION
	.align		4
        /*0030*/ 	.byte	0x03, 0x5f
        /*0032*/ 	.short	0x0101


	//----- nvinfo : EIATTR_VRC_CTA_INIT_COUNT
	.align		4
        /*0034*/ 	.byte	0x02, 0x4a
	.zero		1
	.zero		1


	//----- nvinfo : EIATTR_EXIT_INSTR_OFFSETS
	.align		4
        /*0038*/ 	.byte	0x04, 0x1c
        /*003a*/ 	.short	(.L_33 - .L_32)


	//   ....[0]....
.L_32:
        /*003c*/ 	.word	0x000000b0


	//   ....[1]....
        /*0040*/ 	.word	0x00000130


	//   ....[2]....
        /*0044*/ 	.word	0x00000380


	//----- nvinfo : EIATTR_CBANK_PARAM_SIZE
	.align		4
.L_33:
        /*0048*/ 	.byte	0x03, 0x19
        /*004a*/ 	.short	0x0010


	//----- nvinfo : EIATTR_PARAM_CBANK
	.align		4
        /*004c*/ 	.byte	0x04, 0x0a
        /*004e*/ 	.short	(.L_35 - .L_34)
	.align		4
.L_34:
        /*0050*/ 	.word	index@(.nv.constant0._Z7reshetoPyy)
        /*0054*/ 	.short	0x0380
        /*0056*/ 	.short	0x0010


	//----- nvinfo : EIATTR_SW_WAR
	.align		4
.L_35:
        /*0058*/ 	.byte	0x04, 0x36
        /*005a*/ 	.short	(.L_37 - .L_36)
.L_36:
        /*005c*/ 	.word	0x00000008
.L_37:


//--------------------- .nv.callgraph             --------------------------
	.section	.nv.callgraph,"",@"SHT_CUDA_CALLGRAPH"
	.align	4
	.sectionentsize	8
	.align		4
        /*0000*/ 	.word	0x00000000
	.align		4
        /*0004*/ 	.word	0xffffffff
	.align		4
        /*0008*/ 	.word	0x00000000
	.align		4
        /*000c*/ 	.word	0xfffffffe
	.align		4
        /*0010*/ 	.word	0x00000000
	.align		4
        /*0014*/ 	.word	0xfffffffd
	.align		4
        /*0018*/ 	.word	0x00000000
	.align		4
        /*001c*/ 	.word	0xfffffffc


//--------------------- .text._Z8sumArrayPyS_i    --------------------------
	.section	.text._Z8sumArrayPyS_i,"ax",@progbits
	.align	128
        .global         _Z8sumArrayPyS_i
        .type           _Z8sumArrayPyS_i,@function
        .size           _Z8sumArrayPyS_i,(.L_x_7 - _Z8sumArrayPyS_i)
        .other          _Z8sumArrayPyS_i,@"STO_CUDA_ENTRY STV_DEFAULT"
_Z8sumArrayPyS_i:
.text._Z8sumArrayPyS_i:
[----:B------:R-:W-:Y:S01]  /*0000*/  LDC R1, c[0x0][0x37c] ;  /* 0x0000df00ff017b82 */ /* 0x000fe20000000800 */
[----:B------:R-:W0:Y:S07]  /*0010*/  S2R R9, SR_TID.X ;  /* 0x0000000000097919 */ /* 0x000e2e0000002100 */
[----:B------:R-:W0:Y:S01]  /*0020*/  S2UR UR4, SR_CTAID.X ;  /* 0x00000000000479c3 */ /* 0x000e220000002500 */
[----:B------:R-:W1:Y:S01]  /*0030*/  LDCU UR5, c[0x0][0x390] ;  /* 0x00007200ff0577ac */ /* 0x000e620008000800 */
[----:B------:R-:W2:Y:S06]  /*0040*/  LDCU.64 UR6, c[0x0][0x358] ;  /* 0x00006b00ff0677ac */ /* 0x000eac0008000a00 */
[----:B------:R-:W0:Y:S02]  /*0050*/  LDC R0, c[0x0][0x360] ;  /* 0x0000d800ff007b82 */ /* 0x000e240000000800 */
[----:B0-----:R-:W-:-:S05]  /*0060*/  IMAD R5, R0, UR4, R9 ;  /* 0x0000000400057c24 */ /* 0x001fca000f8e0209 */
[----:B-1----:R-:W-:-:S13]  /*0070*/  ISETP.GE.AND P1, PT, R5, UR5, PT ;  /* 0x0000000505007c0c */ /* 0x002fda000bf26270 */
[----:B------:R-:W0:Y:S02]  /*0080*/  @!P1 LDC.64 R2, c[0x0][0x380] ;  /* 0x0000e000ff029b82 */ /* 0x000e240000000a00 */
[----:B0-----:R-:W-:-:S06]  /*0090*/  @!P1 IMAD.WIDE R2, R5, 0x8, R2 ;  /* 0x0000000805029825 */ /* 0x001fcc00078e0202 */
[----:B--2---:R-:W2:Y:S01]  /*00a0*/  @!P1 LDG.E.64 R2, desc[UR6][R2.64] ;  /* 0x0000000602029981 */ /* 0x004ea2000c1e1b00 */
[----:B------:R-:W0:Y:S01]  /*00b0*/  S2UR UR5, SR_CgaCtaId ;  /* 0x00000000000579c3 */ /* 0x000e220000008800 */
[----:B------:R-:W-:Y:S01]  /*00c0*/  UMOV UR4, 0x400 ;  /* 0x0000040000047882 */ /* 0x000fe20000000000 */
[----:B------:R-:W-:Y:S02]  /*00d0*/  ISETP.GE.U32.AND P2, PT, R0, 0x2, PT ;  /* 0x000000020000780c */ /* 0x000fe40003f46070 */
[----:B------:R-:W-:Y:S01]  /*00e0*/  ISETP.NE.AND P0, PT, R9, RZ, PT ;  /* 0x000000ff0900720c */ /* 0x000fe20003f05270 */
[----:B0-----:R-:W-:-:S06]  /*00f0*/  ULEA UR4, UR5, UR4, 0x18 ;  /* 0x0000000405047291 */ /* 0x001fcc000f8ec0ff */
[----:B------:R-:W-:-:S05]  /*0100*/  LEA R7, R9, UR4, 0x3 ;  /* 0x0000000409077c11 */ /* 0x000fca000f8e18ff */
[----:B--2---:R0:W-:Y:S04]  /*0110*/  @!P1 STS.64 [R7], R2 ;  /* 0x0000000207009388 */ /* 0x0041e80000000a00 */
[----:B------:R0:W-:Y:S01]  /*0120*/  @P1 STS.64 [R7], RZ ;  /* 0x000000ff07001388 */ /* 0x0001e20000000a00 */
[----:B------:R-:W-:Y:S06]  /*0130*/  BAR.SYNC.DEFER_BLOCKING 0x0 ;  /* 0x0000000000007b1d */ /* 0x000fec0000010000 */
[----:B------:R-:W-:Y:S05]  /*0140*/  @!P2 BRA `(.L_x_0) ;  /* 0x000000000030a947 */ /* 0x000fea0003800000 */
.L_x_1:
[----:B------:R-:W-:-:S04]  /*0150*/  SHF.R.U32.HI R8, RZ, 0x1, R0 ;  /* 0x00000001ff087819 */ /* 0x000fc80000011600 */
[----:B------:R-:W-:-:S13]  /*0160*/  ISETP.GE.U32.AND P1, PT, R9, R8, PT ;  /* 0x000000080900720c */ /* 0x000fda0003f26070 */
[----:B------:R-:W-:Y:S01]  /*0170*/  @!P1 IMAD R6, R8, 0x8, R7 ;  /* 0x0000000808069824 */ /* 0x000fe200078e0207 */
[----:B------:R-:W-:Y:S04]  /*0180*/  @!P1 LDS.64 R4, [R7] ;  /* 0x0000000007049984 */ /* 0x000fe80000000a00 */
[----:B0-----:R-:W0:Y:S02]  /*0190*/  @!P1 LDS.64 R2, [R6] ;  /* 0x0000000006029984 */ /* 0x001e240000000a00 */
[----:B0-----:R-:W-:-:S05]  /*01a0*/  @!P1 IADD3 R2, P2, PT, R2, R4, RZ ;  /* 0x0000000402029210 */ /* 0x001fca0007f5e0ff */
[----:B------:R-:W-:-:S05]  /*01b0*/  @!P1 IMAD.X R3, R3, 0x1, R5, P2 ;  /* 0x0000000103039824 */ /* 0x000fca00010e0605 */
[----:B------:R1:W-:Y:S01]  /*01c0*/  @!P1 STS.64 [R7], R2 ;  /* 0x0000000207009388 */ /* 0x0003e20000000a00 */
[----:B------:R-:W-:Y:S01]  /*01d0*/  BAR.SYNC.DEFER_BLOCKING 0x0 ;  /* 0x0000000000007b1d */ /* 0x000fe20000010000 */
[----:B------:R-:W-:Y:S01]  /*01e0*/  ISETP.GT.U32.AND P1, PT, R0, 0x3, PT ;  /* 0x000000030000780c */ /* 0x000fe20003f24070 */
[----:B------:R-:W-:-:S12]  /*01f0*/  IMAD.MOV.U32 R0, RZ, RZ, R8 ;  /* 0x000000ffff007224 */ /* 0x000fd800078e0008 */
[----:B-1----:R-:W-:Y:S05]  /*0200*/  @P1 BRA `(.L_x_1) ;  /* 0xfffffffc00d01947 */ /* 0x002fea000383ffff */
.L_x_0:
[----:B------:R-:W-:Y:S05]  /*0210*/  @P0 EXIT ;  /* 0x000000000000094d */ /* 0x000fea0003800000 */
[----:B------:R-:W1:Y:S01]  /*0220*/  S2UR UR5, SR_CgaCtaId ;  /* 0x00000000000579c3 */ /* 0x000e620000008800 */
[----:B------:R-:W-:-:S07]  /*0230*/  UMOV UR4, 0x400 ;  /* 0x0000040000047882 */ /* 0x000fce0000000000 */
[----:B------:R-:W2:Y:S01]  /*0240*/  LDC.64 R4, c[0x0][0x388] ;  /* 0x0000e200ff047b82 */ /* 0x000ea20000000a00 */
[----:B-1----:R-:W-:-:S09]  /*0250*/  ULEA UR4, UR5, UR4, 0x18 ;  /* 0x0000000405047291 */ /* 0x002fd2000f8ec0ff */
[----:B0-----:R-:W2:Y:S04]  /*0260*/  LDS.64 R2, [UR4] ;  /* 0x00000004ff027984 */ /* 0x001ea80008000a00 */
[----:B--2---:R-:W-:Y:S01]  /*0270*/  REDG.E.ADD.64.STRONG.GPU desc[UR6][R4.64], R2 ;  /* 0x000000020400798e */ /* 0x004fe2000c12e506 */
[----:B------:R-:W-:Y:S05]  /*0280*/  EXIT ;  /* 0x000000000000794d */ /* 0x000fea0003800000 */
.L_x_2:
[----:B------:R-:W-:-:S00]  /*0290*/  BRA `(.L_x_2) ;  /* 0xfffffffc00fc7947 */ /* 0x000fc0000383ffff */
[----:B------:R-:W-:-:S00]  /*02a0*/  NOP ;  /* 0x0000000000007918 */ /* 0x000fc00000000000 */
        /* <DEDUP_REMOVED lines=13> */
.L_x_7:


//--------------------- .text._Z7reshetoPyy       --------------------------
	.section	.text._Z7reshetoPyy,"ax",@progbits
	.align	128
        .global         _Z7reshetoPyy
        .type           _Z7reshetoPyy,@function
        .size           _Z7reshetoPyy,(.L_x_8 - _Z7reshetoPyy)
        .other          _Z7reshetoPyy,@"STO_CUDA_ENTRY STV_DEFAULT"
_Z7reshetoPyy:
.text._Z7reshetoPyy:
[----:B------:R-:W-:Y:S01]  /*0000*/  LDC R1, c[0x0][0x37c] ;  /* 0x0000df00ff017b82 */ /* 0x000fe20000000800 */
[----:B------:R-:W0:Y:S07]  /*0010*/  S2R R2, SR_TID.X ;  /* 0x0000000000027919 */ /* 0x000e2e0000002100 */
[----:B------:R-:W1:Y:S08]  /*0020*/  LDC.64 R8, c[0x0][0x388] ;  /* 0x0000e200ff087b82 */ /* 0x000e700000000a00 */
[----:B------:R-:W0:Y:S08]  /*0030*/  S2UR UR4, SR_CTAID.X ;  /* 0x00000000000479c3 */ /* 0x000e300000002500 */
[----:B------:R-:W0:Y:S01]  /*0040*/  LDC R3, c[0x0][0x360] ;  /* 0x0000d800ff037b82 */ /* 0x000e220000000800 */
[----:B-1----:R-:W-:-:S05]  /*0050*/  IADD3 R7, P0, PT, R8, 0x1, RZ ;  /* 0x0000000108077810 */ /* 0x002fca0007f1e0ff */
[----:B------:R-:W-:Y:S02]  /*0060*/  IMAD.X R9, RZ, RZ, R9, P0 ;  /* 0x000000ffff097224 */ /* 0x000fe400000e0609 */
[----:B0-----:R-:W-:-:S05]  /*0070*/  IMAD R2, R3, UR4, R2 ;  /* 0x0000000403027c24 */ /* 0x001fca000f8e0202 */
[----:B------:R-:W-:Y:S02]  /*0080*/  SHF.R.S32.HI R3, RZ, 0x1f, R2 ;  /* 0x0000001fff037819 */ /* 0x000fe40000011402 */
[----:B------:R-:W-:-:S04]  /*0090*/  ISETP.GT.U32.AND P0, PT, R7, R2, PT ;  /* 0x000000020700720c */ /* 0x000fc80003f04070 */
[----:B------:R-:W-:-:S13]  /*00a0*/  ISETP.GT.U32.AND.EX P0, PT, R9, R3, PT, P0 ;  /* 0x000000030900720c */ /* 0x000fda0003f04100 */
[----:B------:R-:W-:Y:S05]  /*00b0*/  @!P0 EXIT ;  /* 0x000000000000894d */ /* 0x000fea0003800000 */
[----:B------:R-:W0:Y:S01]  /*00c0*/  LDCU.64 UR4, c[0x0][0x380] ;  /* 0x00007000ff0477ac */ /* 0x000e220008000a00 */
[----:B------:R-:W1:Y:S01]  /*00d0*/  LDCU.64 UR8, c[0x0][0x358] ;  /* 0x00006b00ff0877ac */ /* 0x000e620008000a00 */
[----:B0-----:R-:W-:-:S04]  /*00e0*/  LEA R4, P0, R2, UR4, 0x3 ;  /* 0x0000000402047c11 */ /* 0x001fc8000f8018ff */
[----:B------:R-:W-:Y:S02]  /*00f0*/  LEA.HI.X R5, R2, UR5, R3, 0x3, P0 ;  /* 0x0000000502057c11 */ /* 0x000fe400080f1c03 */
[----:B------:R-:W-:-:S03]  /*0100*/  ISETP.GE.U32.AND P0, PT, R7, 0x3, PT ;  /* 0x000000030700780c */ /* 0x000fc60003f06070 */
[----:B-1----:R0:W-:Y:S01]  /*0110*/  STG.E.64 desc[UR8][R4.64], R2 ;  /* 0x0000000204007986 */ /* 0x0021e2000c101b08 */
[----:B------:R-:W-:-:S13]  /*0120*/  ISETP.GE.U32.AND.EX P0, PT, R9, RZ, PT, P0 ;  /* 0x000000ff0900720c */ /* 0x000fda0003f06100 */
[----:B0-----:R-:W-:Y:S05]  /*0130*/  @!P0 EXIT ;  /* 0x000000000000894d */ /* 0x001fea0003800000 */
[----:B------:R-:W-:Y:S01]  /*0140*/  UMOV UR12, 0x2 ;  /* 0x00000002000c7882 */ /* 0x000fe20000000000 */
[----:B------:R-:W-:-:S05]  /*0150*/  UMOV UR5, URZ ;  /* 0x000000ff00057c82 */ /* 0x000fca0008000000 */
.L_x_5:
[----:B------:R-:W0:Y:S02]  /*0160*/  LDCU.64 UR14, c[0x0][0x380] ;  /* 0x00007000ff0e77ac */ /* 0x000e240008000a00 */
[----:B0-----:R-:W-:-:S04]  /*0170*/  ULEA UR4, UP0, UR12, UR14, 0x3 ;  /* 0x0000000e0c047291 */ /* 0x001fc8000f8018ff */
[----:B------:R-:W-:Y:S02]  /*0180*/  ULEA.HI.X UR6, UR12, UR15, UR5, 0x3, UP0 ;  /* 0x0000000f0c067291 */ /* 0x000fe400080f1c05 */
[----:B------:R-:W-:-:S04]  /*0190*/  IMAD.U32 R2, RZ, RZ, UR4 ;  /* 0x00000004ff027e24 */ /* 0x000fc8000f8e00ff */
[----:B------:R-:W-:-:S06]  /*01a0*/  IMAD.U32 R3, RZ, RZ, UR6 ;  /* 0x00000006ff037e24 */ /* 0x000fcc000f8e00ff */
[----:B------:R-:W2:Y:S02]  /*01b0*/  LDG.E.64 R2, desc[UR8][R2.64] ;  /* 0x0000000802027981 */ /* 0x000ea4000c1e1b00 */
[----:B--2---:R-:W-:-:S04]  /*01c0*/  ISETP.NE.U32.AND P0, PT, R2, RZ, PT ;  /* 0x000000ff0200720c */ /* 0x004fc80003f05070 */
[----:B------:R-:W-:-:S13]  /*01d0*/  ISETP.NE.AND.EX P0, PT, R3, RZ, PT, P0 ;  /* 0x000000ff0300720c */ /* 0x000fda0003f05300 */
[----:B------:R-:W-:Y:S05]  /*01e0*/  @!P0 BRA `(.L_x_3) ;  /* 0x0000000000508947 */ /* 0x000fea0003800000 */
[----:B------:R-:W-:-:S06]  /*01f0*/  UIMAD UR4, UR12, UR12, URZ ;  /* 0x0000000c0c0472a4 */ /* 0x000fcc000f8e02ff */
[----:B------:R-:W-:-:S04]  /*0200*/  ISETP.GT.U32.AND P0, PT, R7, UR4, PT ;  /* 0x0000000407007c0c */ /* 0x000fc8000bf04070 */
[----:B------:R-:W-:-:S13]  /*0210*/  ISETP.GT.U32.AND.EX P0, PT, R9, RZ, PT, P0 ;  /* 0x000000ff0900720c */ /* 0x000fda0003f04100 */
[----:B------:R-:W-:Y:S05]  /*0220*/  @!P0 BRA `(.L_x_3) ;  /* 0x0000000000408947 */ /* 0x000fea0003800000 */
[----:B------:R-:W-:Y:S01]  /*0230*/  UIMAD UR6, UR12, UR12, UR12 ;  /* 0x0000000c0c0672a4 */ /* 0x000fe2000f8e020c */
[----:B------:R-:W-:Y:S01]  /*0240*/  UMOV UR7, UR4 ;  /* 0x0000000400077c82 */ /* 0x000fe20008000000 */
[----:B------:R-:W-:Y:S02]  /*0250*/  UMOV UR4, URZ ;  /* 0x000000ff00047c82 */ /* 0x000fe40008000000 */
[----:B------:R-:W-:-:S04]  /*0260*/  UIADD3 UR6, UP0, UPT, UR6, -UR12, URZ ;  /* 0x8000000c06067290 */ /* 0x000fc8000ff1e0ff */
[----:B------:R-:W-:-:S12]  /*0270*/  UIADD3.X UR11, UPT, UPT, URZ, -0x1, URZ, UP0, !UPT ;  /* 0xffffffffff0b7890 */ /* 0x000fd800087fe4ff */
.L_x_4:
[----:B------:R-:W-:-:S04]  /*0280*/  ULEA UR10, UP0, UR7, UR14, 0x3 ;  /* 0x0000000e070a7291 */ /* 0x000fc8000f8018ff */
[----:B------:R-:W-:Y:S02]  /*0290*/  ULEA.HI.X UR7, UR7, UR15, UR4, 0x3, UP0 ;  /* 0x0000000f07077291 */ /* 0x000fe400080f1c04 */
[----:B------:R-:W-:-:S04]  /*02a0*/  IMAD.U32 R2, RZ, RZ, UR10 ;  /* 0x0000000aff027e24 */ /* 0x000fc8000f8e00ff */
[----:B------:R-:W-:Y:S01]  /*02b0*/  IMAD.U32 R3, RZ, RZ, UR7 ;  /* 0x00000007ff037e24 */ /* 0x000fe2000f8e00ff */
[----:B------:R-:W-:-:S04]  /*02c0*/  UIADD3 UR7, UP0, UPT, UR12, UR6, URZ ;  /* 0x000000060c077290 */ /* 0x000fc8000ff1e0ff */
[----:B------:R-:W-:Y:S01]  /*02d0*/  UIADD3.X UR11, UPT, UPT, URZ, UR11, URZ, UP0, !UPT ;  /* 0x0000000bff0b7290 */ /* 0x000fe200087fe4ff */
[----:B------:R0:W-:Y:S01]  /*02e0*/  STG.E.64 desc[UR8][R2.64], RZ ;  /* 0x000000ff02007986 */ /* 0x0001e2000c101b08 */
[----:B------:R-:W-:Y:S01]  /*02f0*/  ISETP.GT.U32.AND P0, PT, R7, UR7, PT ;  /* 0x0000000707007c0c */ /* 0x000fe2000bf04070 */
[----:B------:R-:W-:-:S03]  /*0300*/  UMOV UR6, UR7 ;  /* 0x0000000700067c82 */ /* 0x000fc60008000000 */
[----:B------:R-:W-:-:S13]  /*0310*/  ISETP.GT.U32.AND.EX P0, PT, R9, UR11, PT, P0 ;  /* 0x0000000b09007c0c */ /* 0x000fda000bf04100 */
[----:B0-----:R-:W-:Y:S05]  /*0320*/  @P0 BRA `(.L_x_4) ;  /* 0xfffffffc00d40947 */ /* 0x001fea000383ffff */
.L_x_3:
[----:B------:R-:W-:-:S04]  /*0330*/  UIADD3 UR12, UP0, UPT, UR12, 0x1, URZ ;  /* 0x000000010c0c7890 */ /* 0x000fc8000ff1e0ff */
[----:B------:R-:W-:Y:S02]  /*0340*/  UIADD3.X UR5, UPT, UPT, URZ, UR5, URZ, UP0, !UPT ;  /* 0x00000005ff057290 */ /* 0x000fe400087fe4ff */
[----:B------:R-:W-:-:S04]  /*0350*/  ISETP.GT.U32.AND P0, PT, R7, UR12, PT ;  /* 0x0000000c07007c0c */ /* 0x000fc8000bf04070 */
[----:B------:R-:W-:-:S13]  /*0360*/  ISETP.GT.U32.AND.EX P0, PT, R9, UR5, PT, P0 ;  /* 0x0000000509007c0c */ /* 0x000fda000bf04100 */
[----:B------:R-:W-:Y:S05]  /*0370*/  @P0 BRA `(.L_x_5) ;  /* 0xfffffffc00780947 */ /* 0x000fea000383ffff */
[----:B------:R-:W-:Y:S05]  /*0380*/  EXIT ;  /* 0x000000000000794d */ /* 0x000fea0003800000 */
.L_x_6:
        /* <DEDUP_REMOVED lines=15> */
.L_x_8:


//--------------------- .nv.shared._Z8sumArrayPyS_i --------------------------
	.section	.nv.shared._Z8sumArrayPyS_i,"aw",@nobits
	.sectionflags	@""
	.align	16
	.zero		1024


//--------------------- .nv.shared.reserved.0     --------------------------
	.section	.nv.shared.reserved.0,"aw",@nobits
	.weak		__nv_reservedSMEM_offset_0_alias
	.size		__nv_reservedSMEM_offset_0_alias, 0, 64
	.other		__nv_reservedSMEM_offset_0_alias,@"STO_CUDA_RESERVED_SHARED STV_DEFAULT"
__nv_reservedSMEM_offset_0_alias:
	.zero		0
	.zero		64


//--------------------- .nv.shared._Z7reshetoPyy  --------------------------
	.section	.nv.shared._Z7reshetoPyy,"aw",@nobits
	.sectionflags	@""
	.align	16
	.zero		1024


//--------------------- .nv.constant0._Z8sumArrayPyS_i --------------------------
	.section	.nv.constant0._Z8sumArrayPyS_i,"a",@progbits
	.sectionflags	@""
	.align	4
.nv.constant0._Z8sumArrayPyS_i:
	.zero		916


//--------------------- .nv.constant0._Z7reshetoPyy --------------------------
	.section	.nv.constant0._Z7reshetoPyy,"a",@progbits
	.sectionflags	@""
	.align	4
.nv.constant0._Z7reshetoPyy:
	.zero		912


//--------------------- SYMBOLS --------------------------

	.type		.nv.reservedSmem.offset0,@object
	.size		.nv.reservedSmem.offset0,0x4
	.type		.nv.reservedSmem.cap,@object
	.size		.nv.reservedSmem.cap,0x4
